//
// Generated by NVIDIA NVVM Compiler
//
// Compiler Build ID: CL-36424714
// Cuda compilation tools, release 13.0, V13.0.88
// Based on NVVM 20.0.0
//

.version 9.0
.target sm_100
.address_size 64

	// .globl	vector_add

.visible .entry vector_add(
	.param .u64 .ptr .align 1 vector_add_param_0,
	.param .u64 .ptr .align 1 vector_add_param_1,
	.param .u64 .ptr .align 1 vector_add_param_2,
	.param .u32 vector_add_param_3
)
{
	.reg .pred 	%p<2>;
	.reg .b32 	%r<9>;
	.reg .b64 	%rd<11>;

	ld.param.u64 	%rd1, [vector_add_param_0];
	ld.param.u64 	%rd2, [vector_add_param_1];
	ld.param.u64 	%rd3, [vector_add_param_2];
	ld.param.u32 	%r2, [vector_add_param_3];
	mov.u32 	%r3, %tid.x;
	mov.u32 	%r4, %ctaid.x;
	mov.u32 	%r5, %ntid.x;
	mad.lo.s32 	%r1, %r4, %r5, %r3;
	setp.ge.s32 	%p1, %r1, %r2;
	@%p1 bra 	$L__BB0_2;
	cvta.to.global.u64 	%rd4, %rd1;
	cvta.to.global.u64 	%rd5, %rd2;
	cvta.to.global.u64 	%rd6, %rd3;
	mul.wide.s32 	%rd7, %r1, 4;
	add.s64 	%rd8, %rd4, %rd7;
	ld.global.u32 	%r6, [%rd8];
	add.s64 	%rd9, %rd5, %rd7;
	ld.global.u32 	%r7, [%rd9];
	add.s32 	%r8, %r7, %r6;
	add.s64 	%rd10, %rd6, %rd7;
	st.global.u32 	[%rd10], %r8;
$L__BB0_2:
	ret;

}
	// .globl	vector_subtract
.visible .entry vector_subtract(
	.param .u64 .ptr .align 1 vector_subtract_param_0,
	.param .u64 .ptr .align 1 vector_subtract_param_1,
	.param .u64 .ptr .align 1 vector_subtract_param_2,
	.param .u32 vector_subtract_param_3
)
{
	.reg .pred 	%p<2>;
	.reg .b32 	%r<9>;
	.reg .b64 	%rd<11>;

	ld.param.u64 	%rd1, [vector_subtract_param_0];
	ld.param.u64 	%rd2, [vector_subtract_param_1];
	ld.param.u64 	%rd3, [vector_subtract_param_2];
	ld.param.u32 	%r2, [vector_subtract_param_3];
	mov.u32 	%r3, %tid.x;
	mov.u32 	%r4, %ctaid.x;
	mov.u32 	%r5, %ntid.x;
	mad.lo.s32 	%r1, %r4, %r5, %r3;
	setp.ge.s32 	%p1, %r1, %r2;
	@%p1 bra 	$L__BB1_2;
	cvta.to.global.u64 	%rd4, %rd1;
	cvta.to.global.u64 	%rd5, %rd2;
	cvta.to.global.u64 	%rd6, %rd3;
	mul.wide.s32 	%rd7, %r1, 4;
	add.s64 	%rd8, %rd4, %rd7;
	ld.global.u32 	%r6, [%rd8];
	add.s64 	%rd9, %rd5, %rd7;
	ld.global.u32 	%r7, [%rd9];
	sub.s32 	%r8, %r6, %r7;
	add.s64 	%rd10, %rd6, %rd7;
	st.global.u32 	[%rd10], %r8;
$L__BB1_2:
	ret;

}


// ===== COMPILED SASS (sm_100) =====

	.target	sm_100

	.elftype	@"ET_EXEC"


//--------------------- .note.nv.tkinfo           --------------------------
	.section	.note.nv.tkinfo,"",@"SHT_NOTE"
	.sectionflags	@"SHF_NOTE_NV_TKINFO"
	.tkinfo
        /*0018*/ 	.word	0x00000002
        /*0030*/ 	.string	""
        /*0030*/ 	.string	"ptxas"
        /*0030*/ 	.string	"Cuda compilation tools, release 13.0, V13.0.88"
        /*0030*/ 	.string	"Build cuda_13.0.r13.0/compiler.36424714_0"
        /*0030*/ 	.string	"-arch sm_100 -m 64 "



//--------------------- .note.nv.cuinfo           --------------------------
	.section	.note.nv.cuinfo,"",@"SHT_NOTE"
	.sectionflags	@"SHF_NOTE_NV_CUINFO"
        /*0018*/ 	.short	0x0002
        /*001a*/ 	.short	0x0064
        /*001c*/ 	.short	0x0082
	.zero		2


//--------------------- .nv.info                  --------------------------
	.section	.nv.info,"",@"SHT_CUDA_INFO"
	.align	4


	//----- nvinfo : EIATTR_REGCOUNT
	.align		4
        /*0000*/ 	.byte	0x04, 0x2f
        /*0002*/ 	.short	(.L_1 - .L_0)
	.align		4
.L_0:
        /*0004*/ 	.word	index@(vector_add)
        /*0008*/ 	.word	0x0000000c


	//----- nvinfo : EIATTR_FRAME_SIZE
	.align		4
.L_1:
        /*000c*/ 	.byte	0x04, 0x11
        /*000e*/ 	.short	(.L_3 - .L_2)
	.align		4
.L_2:
        /*0010*/ 	.word	index@(vector_add)
        /*0014*/ 	.word	0x00000000


	//----- nvinfo : EIATTR_REGCOUNT
	.align		4
.L_3:
        /*0018*/ 	.byte	0x04, 0x2f
        /*001a*/ 	.short	(.L_5 - .L_4)
	.align		4
.L_4:
        /*001c*/ 	.word	index@(vector_subtract)
        /*0020*/ 	.word	0x0000000c


	//----- nvinfo : EIATTR_FRAME_SIZE
	.align		4
.L_5:
        /*0024*/ 	.byte	0x04, 0x11
        /*0026*/ 	.short	(.L_7 - .L_6)
	.align		4
.L_6:
        /*0028*/ 	.word	index@(vector_subtract)
        /*002c*/ 	.word	0x00000000


	//----- nvinfo : EIATTR_MIN_STACK_SIZE
	.align		4
.L_7:
        /*0030*/ 	.byte	0x04, 0x12
        /*0032*/ 	.short	(.L_9 - .L_8)
	.align		4
.L_8:
        /*0034*/ 	.word	index@(vector_subtract)
        /*0038*/ 	.word	0x00000000


	//----- nvinfo : EIATTR_MIN_STACK_SIZE
	.align		4
.L_9:
        /*003c*/ 	.byte	0x04, 0x12
        /*003e*/ 	.short	(.L_11 - .L_10)
	.align		4
.L_10:
        /*0040*/ 	.word	index@(vector_add)
        /*0044*/ 	.word	0x00000000
.L_11:


//--------------------- .nv.compat                --------------------------
	.section	.nv.compat,"",@"SHT_CUDA_COMPAT_INFO"
	.align	4
        /*0000*/ 	.byte	0x02, 0x09, 0x00, 0x00, 0x02, 0x02, 0x01, 0x00, 0x02, 0x05, 0x05, 0x00, 0x03, 0x07, 0x01, 0x01
        /*0010*/ 	.byte	0x02, 0x03, 0x00, 0x00, 0x02, 0x06, 0x01, 0x00, 0x04, 0x0b, 0x08, 0x00, 0x09, 0x00, 0x00, 0x00
        /*0020*/ 	.byte	0x00, 0x00, 0x00, 0x00


//--------------------- .nv.info.vector_subtract  --------------------------
	.section	.nv.info.vector_subtract,"",@"SHT_CUDA_INFO"
	.sectionflags	@""
	.align	4


	//----- nvinfo : EIATTR_CUDA_API_VERSION
	.align		4
        /*0000*/ 	.byte	0x04, 0x37
        /*0002*/ 	.short	(.L_13 - .L_12)
.L_12:
        /*0004*/ 	.word	0x00000082


	//----- nvinfo : EIATTR_KPARAM_INFO
	.align		4
.L_13:
        /*0008*/ 	.byte	0x04, 0x17
        /*000a*/ 	.short	(.L_15 - .L_14)
.L_14:
        /*000c*/ 	.word	0x00000000
        /*0010*/ 	.short	0x0003
        /*0012*/ 	.short	0x0018
        /*0014*/ 	.byte	0x00, 0xf0, 0x11, 0x00


	//----- nvinfo : EIATTR_KPARAM_INFO
	.align		4
.L_15:
        /*0018*/ 	.byte	0x04, 0x17
        /*001a*/ 	.short	(.L_17 - .L_16)
.L_16:
        /*001c*/ 	.word	0x00000000
        /*0020*/ 	.short	0x0002
        /*0022*/ 	.short	0x0010
        /*0024*/ 	.byte	0x00, 0xf5, 0x21, 0x00


	//----- nvinfo : EIATTR_KPARAM_INFO
	.align		4
.L_17:
        /*0028*/ 	.byte	0x04, 0x17
        /*002a*/ 	.short	(.L_19 - .L_18)
.L_18:
        /*002c*/ 	.word	0x00000000
        /*0030*/ 	.short	0x0001
        /*0032*/ 	.short	0x0008
        /*0034*/ 	.byte	0x00, 0xf5, 0x21, 0x00


	//----- nvinfo : EIATTR_KPARAM_INFO
	.align		4
.L_19:
        /*0038*/ 	.byte	0x04, 0x17
        /*003a*/ 	.short	(.L_21 - .L_20)
.L_20:
        /*003c*/ 	.word	0x00000000
        /*0040*/ 	.short	0x0000
        /*0042*/ 	.short	0x0000
        /*0044*/ 	.byte	0x00, 0xf5, 0x21, 0x00


	//----- nvinfo : EIATTR_SPARSE_MMA_MASK
	.align		4
.L_21:
        /*0048*/ 	.byte	0x03, 0x50
        /*004a*/ 	.short	0x0000


	//----- nvinfo : EIATTR_MAXREG_COUNT
	.align		4
        /*004c*/ 	.byte	0x03, 0x1b
        /*004e*/ 	.short	0x00ff


	//----- nvinfo : EIATTR_MERCURY_ISA_VERSION
	.align		4
        /*0050*/ 	.byte	0x03, 0x5f
        /*0052*/ 	.short	0x0101


	//----- nvinfo : EIATTR_VRC_CTA_INIT_COUNT
	.align		4
        /*0054*/ 	.byte	0x02, 0x4a
	.zero		1
	.zero		1


	//----- nvinfo : EIATTR_EXIT_INSTR_OFFSETS
	.align		4
        /*0058*/ 	.byte	0x04, 0x1c
        /*005a*/ 	.short	(.L_23 - .L_22)


	//   ....[0]....
.L_22:
        /*005c*/ 	.word	0x00000070


	//   ....[1]....
        /*0060*/ 	.word	0x00000130


	//----- nvinfo : EIATTR_CBANK_PARAM_SIZE
	.align		4
.L_23:
        /*0064*/ 	.byte	0x03, 0x19
        /*0066*/ 	.short	0x001c


	//----- nvinfo : EIATTR_PARAM_CBANK
	.align		4
        /*0068*/ 	.byte	0x04, 0x0a
        /*006a*/ 	.short	(.L_25 - .L_24)
	.align		4
.L_24:
        /*006c*/ 	.word	index@(.nv.constant0.vector_subtract)
        /*0070*/ 	.short	0x0380
        /*0072*/ 	.short	0x001c


	//----- nvinfo : EIATTR_SW_WAR
	.align		4
.L_25:
        /*0074*/ 	.byte	0x04, 0x36
        /*0076*/ 	.short	(.L_27 - .L_26)
.L_26:
        /*0078*/ 	.word	0x00000008
.L_27:


//--------------------- .nv.info.vector_add       --------------------------
	.section	.nv.info.vector_add,"",@"SHT_CUDA_INFO"
	.sectionflags	@""
	.align	4


	//----- nvinfo : EIATTR_CUDA_API_VERSION
	.align		4
        /*0000*/ 	.byte	0x04, 0x37
        /*0002*/ 	.short	(.L_29 - .L_28)
.L_28:
        /*0004*/ 	.word	0x00000082


	//----- nvinfo : EIATTR_KPARAM_INFO
	.align		4
.L_29:
        /*0008*/ 	.byte	0x04, 0x17
        /*000a*/ 	.short	(.L_31 - .L_30)
.L_30:
        /*000c*/ 	.word	0x00000000
        /*0010*/ 	.short	0x0003
        /*0012*/ 	.short	0x0018
        /*0014*/ 	.byte	0x00, 0xf0, 0x11, 0x00


	//----- nvinfo : EIATTR_KPARAM_INFO
	.align		4
.L_31:
        /*0018*/ 	.byte	0x04, 0x17
        /*001a*/ 	.short	(.L_33 - .L_32)
.L_32:
        /*001c*/ 	.word	0x00000000
        /*0020*/ 	.short	0x0002
        /*0022*/ 	.short	0x0010
        /*0024*/ 	.byte	0x00, 0xf5, 0x21, 0x00


	//----- nvinfo : EIATTR_KPARAM_INFO
	.align		4
.L_33:
        /*0028*/ 	.byte	0x04, 0x17
        /*002a*/ 	.short	(.L_35 - .L_34)
.L_34:
        /*002c*/ 	.word	0x00000000
        /*0030*/ 	.short	0x0001
        /*0032*/ 	.short	0x0008
        /*0034*/ 	.byte	0x00, 0xf5, 0x21, 0x00


	//----- nvinfo : EIATTR_KPARAM_INFO
	.align		4
.L_35:
        /*0038*/ 	.byte	0x04, 0x17
        /*003a*/ 	.short	(.L_37 - .L_36)
.L_36:
        /*003c*/ 	.word	0x00000000
        /*0040*/ 	.short	0x0000
        /*0042*/ 	.short	0x0000
        /*0044*/ 	.byte	0x00, 0xf5, 0x21, 0x00


	//----- nvinfo : EIATTR_SPARSE_MMA_MASK
	.align		4
.L_37:
        /*0048*/ 	.byte	0x03, 0x50
        /*004a*/ 	.short	0x0000


	//----- nvinfo : EIATTR_MAXREG_COUNT
	.align		4
        /*004c*/ 	.byte	0x03, 0x1b
        /*004e*/ 	.short	0x00ff


	//----- nvinfo : EIATTR_MERCURY_ISA_VERSION
	.align		4
        /*0050*/ 	.byte	0x03, 0x5f
        /*0052*/ 	.short	0x0101


	//----- nvinfo : EIATTR_VRC_CTA_INIT_COUNT
	.align		4
        /*0054*/ 	.byte	0x02, 0x4a
	.zero		1
	.zero		1


	//----- nvinfo : EIATTR_EXIT_INSTR_OFFSETS
	.align		4
        /*0058*/ 	.byte	0x04, 0x1c
        /*005a*/ 	.short	(.L_39 - .L_38)


	//   ....[0]....
.L_38:
        /*005c*/ 	.word	0x00000070


	//   ....[1]....
        /*0060*/ 	.word	0x00000130


	//----- nvinfo : EIATTR_CBANK_PARAM_SIZE
	.align		4
.L_39:
        /*0064*/ 	.byte	0x03, 0x19
        /*0066*/ 	.short	0x001c


	//----- nvinfo : EIATTR_PARAM_CBANK
	.align		4
        /*0068*/ 	.byte	0x04, 0x0a
        /*006a*/ 	.short	(.L_41 - .L_40)
	.align		4
.L_40:
        /*006c*/ 	.word	index@(.nv.constant0.vector_add)
        /*0070*/ 	.short	0x0380
        /*0072*/ 	.short	0x001c


	//----- nvinfo : EIATTR_SW_WAR
	.align		4
.L_41:
        /*0074*/ 	.byte	0x04, 0x36
        /*0076*/ 	.short	(.L_43 - .L_42)
.L_42:
        /*0078*/ 	.word	0x00000008
.L_43:


//--------------------- .nv.callgraph             --------------------------
	.section	.nv.callgraph,"",@"SHT_CUDA_CALLGRAPH"
	.align	4
	.sectionentsize	8
	.align		4
        /*0000*/ 	.word	0x00000000
	.align		4
        /*0004*/ 	.word	0xffffffff
	.align		4
        /*0008*/ 	.word	0x00000000
	.align		4
        /*000c*/ 	.word	0xfffffffe
	.align		4
        /*0010*/ 	.word	0x00000000
	.align		4
        /*0014*/ 	.word	0xfffffffd
	.align		4
        /*0018*/ 	.word	0x00000000
	.align		4
        /*001c*/ 	.word	0xfffffffc


//--------------------- .text.vector_subtract     --------------------------
	.section	.text.vector_subtract,"ax",@progbits
	.align	128
        .global         vector_subtract
        .type           vector_subtract,@function
        .size           vector_subtract,(.L_x_2 - vector_subtract)
        .other          vector_subtract,@"STO_CUDA_ENTRY STV_DEFAULT"
vector_subtract:
.text.vector_subtract:
[----:B------:R-:W-:Y:S01]  /*0000*/  LDC R1, c[0x0][0x37c] ;  /* 0x0000df00ff017b82 */ /* 0x000fe20000000800 */
[----:B------:R-:W0:Y:S07]  /*0010*/  S2R R9, SR_TID.X ;  /* 0x0000000000097919 */ /* 0x000e2e0000002100 */
[----:B------:R-:W0:Y:S01]  /*0020*/  S2UR UR4, SR_CTAID.X ;  /* 0x00000000000479c3 */ /* 0x000e220000002500 */
[----:B------:R-:W1:Y:S07]  /*0030*/  LDCU UR5, c[0x0][0x398] ;  /* 0x00007300ff0577ac */ /* 0x000e6e0008000800 */
[----:B------:R-:W0:Y:S02]  /*0040*/  LDC R0, c[0x0][0x360] ;  /* 0x0000d800ff007b82 */ /* 0x000e240000000800 */
[----:B0-----:R-:W-:-:S05]  /*0050*/  IMAD R9, R0, UR4, R9 ;  /* 0x0000000400097c24 */ /* 0x001fca000f8e0209 */
[----:B-1----:R-:W-:-:S13]  /*0060*/  ISETP.GE.AND P0, PT, R9, UR5, PT ;  /* 0x0000000509007c0c */ /* 0x002fda000bf06270 */
[----:B------:R-:W-:Y:S05]  /*0070*/  @P0 EXIT ;  /* 0x000000000000094d */ /* 0x000fea0003800000 */
[----:B------:R-:W0:Y:S01]  /*0080*/  LDC.64 R2, c[0x0][0x380] ;  /* 0x0000e000ff027b82 */ /* 0x000e220000000a00 */
[----:B------:R-:W1:Y:S07]  /*0090*/  LDCU.64 UR4, c[0x0][0x358] ;  /* 0x00006b00ff0477ac */ /* 0x000e6e0008000a00 */
[----:B------:R-:W2:Y:S08]  /*00a0*/  LDC.64 R4, c[0x0][0x388] ;  /* 0x0000e200ff047b82 */ /* 0x000eb00000000a00 */
[----:B------:R-:W3:Y:S01]  /*00b0*/  LDC.64 R6, c[0x0][0x390] ;  /* 0x0000e400ff067b82 */ /* 0x000ee20000000a00 */
[----:B0-----:R-:W-:-:S06]  /*00c0*/  IMAD.WIDE R2, R9, 0x4, R2 ;  /* 0x0000000409027825 */ /* 0x001fcc00078e0202 */
[----:B-1----:R-:W4:Y:S01]  /*00d0*/  LDG.E R2, desc[UR4][R2.64] ;  /* 0x0000000402027981 */ /* 0x002f22000c1e1900 */
[----:B--2---:R-:W-:-:S06]  /*00e0*/  IMAD.WIDE R4, R9, 0x4, R4 ;  /* 0x0000000409047825 */ /* 0x004fcc00078e0204 */
[----:B------:R-:W4:Y:S01]  /*00f0*/  LDG.E R5, desc[UR4][R4.64] ;  /* 0x0000000404057981 */ /* 0x000f22000c1e1900 */
[----:B---3--:R-:W-:Y:S01]  /*0100*/  IMAD.WIDE R6, R9, 0x4, R6 ;  /* 0x0000000409067825 */ /* 0x008fe200078e0206 */
[----:B----4-:R-:W-:-:S05]  /*0110*/  IADD3 R9, PT, PT, R2, -R5, RZ ;  /* 0x8000000502097210 */ /* 0x010fca0007ffe0ff */
[----:B------:R-:W-:Y:S01]  /*0120*/  STG.E desc[UR4][R6.64], R9 ;  /* 0x0000000906007986 */ /* 0x000fe2000c101904 */
[----:B------:R-:W-:Y:S05]  /*0130*/  EXIT ;  /* 0x000000000000794d */ /* 0x000fea0003800000 */
.L_x_0:
[----:B------:R-:W-:-:S00]  /*0140*/  BRA `(.L_x_0) ;  /* 0xfffffffc00fc7947 */ /* 0x000fc0000383ffff */
[----:B------:R-:W-:-:S00]  /*0150*/  NOP ;  /* 0x0000000000007918 */ /* 0x000fc00000000000 */
        /* <DEDUP_REMOVED lines=10> */
.L_x_2:


//--------------------- .text.vector_add          --------------------------
	.section	.text.vector_add,"ax",@progbits
	.align	128
        .global         vector_add
        .type           vector_add,@function
        .size           vector_add,(.L_x_3 - vector_add)
        .other          vector_add,@"STO_CUDA_ENTRY STV_DEFAULT"
vector_add:
.text.vector_add:
        /* <DEDUP_REMOVED lines=17> */
[----:B----4-:R-:W-:-:S05]  /*0110*/  IADD3 R9, PT, PT, R2, R5, RZ ;  /* 0x0000000502097210 */ /* 0x010fca0007ffe0ff */
[----:B------:R-:W-:Y:S01]  /*0120*/  STG.E desc[UR4][R6.64], R9 ;  /* 0x0000000906007986 */ /* 0x000fe2000c101904 */
[----:B------:R-:W-:Y:S05]  /*0130*/  EXIT ;  /* 0x000000000000794d */ /* 0x000fea0003800000 */
.L_x_1:
        /* <DEDUP_REMOVED lines=12> */
.L_x_3:


//--------------------- .nv.shared.reserved.0     --------------------------
	.section	.nv.shared.reserved.0,"aw",@nobits
	.weak		__nv_reservedSMEM_offset_0_alias
	.size		__nv_reservedSMEM_offset_0_alias, 0, 64
	.other		__nv_reservedSMEM_offset_0_alias,@"STO_CUDA_RESERVED_SHARED STV_DEFAULT"
__nv_reservedSMEM_offset_0_alias:
	.zero		0
	.zero		64


//--------------------- .nv.constant0.vector_subtract --------------------------
	.section	.nv.constant0.vector_subtract,"a",@progbits
	.sectionflags	@""
	.align	4
.nv.constant0.vector_subtract:
	.zero		924


//--------------------- .nv.constant0.vector_add  --------------------------
	.section	.nv.constant0.vector_add,"a",@progbits
	.sectionflags	@""
	.align	4
.nv.constant0.vector_add:
	.zero		924


//--------------------- SYMBOLS --------------------------

	.type		.nv.reservedSmem.offset0,@object
	.size		.nv.reservedSmem.offset0,0x4
